	.headerflags	@"EF_CUDA_TEXMODE_UNIFIED EF_CUDA_64BIT_ADDRESS EF_CUDA_ACCELERATORS EF_CUDA_SM90 EF_CUDA_VIRTUAL_SM(EF_CUDA_SM90)"
	.elftype	@"ET_EXEC"


//--------------------- .nv.info                  --------------------------
	.section	.nv.info,"",@"SHT_CUDA_INFO"
	.align	4


	//----- nvinfo : EIATTR_REGCOUNT
	.align		4
        /*0000*/ 	.byte	0x04, 0x2f
        /*0002*/ 	.short	(.L_3 - .L_2)
	.align		4
.L_2:
        /*0004*/ 	.word	index@(triton_poi_fused__native_batch_norm_legit_no_training_rrelu_with_noise_functional_0)
        /*0008*/ 	.word	0x00000012


	//----- nvinfo : EIATTR_MIN_STACK_SIZE
	.align		4
.L_3:
        /*000c*/ 	.byte	0x04, 0x12
        /*000e*/ 	.short	(.L_5 - .L_4)
	.align		4
.L_4:
        /*0010*/ 	.word	index@(triton_poi_fused__native_batch_norm_legit_no_training_rrelu_with_noise_functional_0)
        /*0014*/ 	.word	0x00000000


	//----- nvinfo : EIATTR_FRAME_SIZE
	.align		4
.L_5:
        /*0018*/ 	.byte	0x04, 0x11
        /*001a*/ 	.short	(.L_7 - .L_6)
	.align		4
.L_6:
        /*001c*/ 	.word	index@(triton_poi_fused__native_batch_norm_legit_no_training_rrelu_with_noise_functional_0)
        /*0020*/ 	.word	0x00000000


	//----- nvinfo : EIATTR_MIN_STACK_SIZE
	.align		4
.L_7:
        /*0024*/ 	.byte	0x04, 0x12
        /*0026*/ 	.short	(.L_9 - .L_8)
	.align		4
.L_8:
        /*0028*/ 	.word	index@(triton_poi_fused__native_batch_norm_legit_no_training_rrelu_with_noise_functional_0)
        /*002c*/ 	.word	0x00000000
.L_9:


//--------------------- .nv.info.triton_poi_fused__native_batch_norm_legit_no_training_rrelu_with_noise_functional_0 --------------------------
	.section	.nv.info.triton_poi_fused__native_batch_norm_legit_no_training_rrelu_with_noise_functional_0,"",@"SHT_CUDA_INFO"
	.sectionflags	@""
	.align	4


	//----- nvinfo : EIATTR_CUDA_API_VERSION
	.align		4
        /*0000*/ 	.byte	0x04, 0x37
        /*0002*/ 	.short	(.L_11 - .L_10)
.L_10:
        /*0004*/ 	.word	0x0000007c


	//----- nvinfo : EIATTR_KPARAM_INFO
	.align		4
.L_11:
        /*0008*/ 	.byte	0x04, 0x17
        /*000a*/ 	.short	(.L_13 - .L_12)
.L_12:
        /*000c*/ 	.word	0x00000000
        /*0010*/ 	.short	0x0006
        /*0012*/ 	.short	0x0030
        /*0014*/ 	.byte	0x00, 0xf0, 0x11, 0x00


	//----- nvinfo : EIATTR_KPARAM_INFO
	.align		4
.L_13:
        /*0018*/ 	.byte	0x04, 0x17
        /*001a*/ 	.short	(.L_15 - .L_14)
.L_14:
        /*001c*/ 	.word	0x00000000
        /*0020*/ 	.short	0x0005
        /*0022*/ 	.short	0x0028
        /*0024*/ 	.byte	0x00, 0xf4, 0x21, 0x00


	//----- nvinfo : EIATTR_KPARAM_INFO
	.align		4
.L_15:
        /*0028*/ 	.byte	0x04, 0x17
        /*002a*/ 	.short	(.L_17 - .L_16)
.L_16:
        /*002c*/ 	.word	0x00000000
        /*0030*/ 	.short	0x0004
        /*0032*/ 	.short	0x0020
        /*0034*/ 	.byte	0x00, 0xf4, 0x21, 0x00


	//----- nvinfo : EIATTR_KPARAM_INFO
	.align		4
.L_17:
        /*0038*/ 	.byte	0x04, 0x17
        /*003a*/ 	.short	(.L_19 - .L_18)
.L_18:
        /*003c*/ 	.word	0x00000000
        /*0040*/ 	.short	0x0003
        /*0042*/ 	.short	0x0018
        /*0044*/ 	.byte	0x00, 0xf4, 0x21, 0x00


	//----- nvinfo : EIATTR_KPARAM_INFO
	.align		4
.L_19:
        /*0048*/ 	.byte	0x04, 0x17
        /*004a*/ 	.short	(.L_21 - .L_20)
.L_20:
        /*004c*/ 	.word	0x00000000
        /*0050*/ 	.short	0x0002
        /*0052*/ 	.short	0x0010
        /*0054*/ 	.byte	0x00, 0xf4, 0x21, 0x00


	//----- nvinfo : EIATTR_KPARAM_INFO
	.align		4
.L_21:
        /*0058*/ 	.byte	0x04, 0x17
        /*005a*/ 	.short	(.L_23 - .L_22)
.L_22:
        /*005c*/ 	.word	0x00000000
        /*0060*/ 	.short	0x0001
        /*0062*/ 	.short	0x0008
        /*0064*/ 	.byte	0x00, 0xf4, 0x21, 0x00


	//----- nvinfo : EIATTR_KPARAM_INFO
	.align		4
.L_23:
        /*0068*/ 	.byte	0x04, 0x17
        /*006a*/ 	.short	(.L_25 - .L_24)
.L_24:
        /*006c*/ 	.word	0x00000000
        /*0070*/ 	.short	0x0000
        /*0072*/ 	.short	0x0000
        /*0074*/ 	.byte	0x00, 0xf4, 0x21, 0x00


	//----- nvinfo : EIATTR_SPARSE_MMA_MASK
	.align		4
.L_25:
        /*0078*/ 	.byte	0x03, 0x50
        /*007a*/ 	.short	0x0000


	//----- nvinfo : EIATTR_MAXREG_COUNT
	.align		4
        /*007c*/ 	.byte	0x03, 0x1b
        /*007e*/ 	.short	0x00ff


	//----- nvinfo : EIATTR_EXIT_INSTR_OFFSETS
	.align		4
        /*0080*/ 	.byte	0x04, 0x1c
        /*0082*/ 	.short	(.L_27 - .L_26)


	//   ....[0]....
.L_26:
        /*0084*/ 	.word	0x00000320


	//   ....[1]....
        /*0088*/ 	.word	0x00000340


	//----- nvinfo : EIATTR_REQNTID
	.align		4
.L_27:
        /*008c*/ 	.byte	0x04, 0x10
        /*008e*/ 	.short	(.L_29 - .L_28)
.L_28:
        /*0090*/ 	.word	0x00000080
        /*0094*/ 	.word	0x00000001
        /*0098*/ 	.word	0x00000001


	//----- nvinfo : EIATTR_CBANK_PARAM_SIZE
	.align		4
.L_29:
        /*009c*/ 	.byte	0x03, 0x19
        /*009e*/ 	.short	0x0034


	//----- nvinfo : EIATTR_PARAM_CBANK
	.align		4
        /*00a0*/ 	.byte	0x04, 0x0a
        /*00a2*/ 	.short	(.L_31 - .L_30)
	.align		4
.L_30:
        /*00a4*/ 	.word	index@(.nv.constant0.triton_poi_fused__native_batch_norm_legit_no_training_rrelu_with_noise_functional_0)
        /*00a8*/ 	.short	0x0210
        /*00aa*/ 	.short	0x0034


	//----- nvinfo : EIATTR_SW_WAR
	.align		4
.L_31:
        /*00ac*/ 	.byte	0x04, 0x36
        /*00ae*/ 	.short	(.L_33 - .L_32)
.L_32:
        /*00b0*/ 	.word	0x00000008
.L_33:


//--------------------- .nv.callgraph             --------------------------
	.section	.nv.callgraph,"",@"SHT_CUDA_CALLGRAPH"
	.align	4
	.sectionentsize	8
	.align		4
        /*0000*/ 	.word	0x00000000
	.align		4
        /*0004*/ 	.word	0xffffffff
	.align		4
        /*0008*/ 	.word	0x00000000
	.align		4
        /*000c*/ 	.word	0xfffffffe
	.align		4
        /*0010*/ 	.word	0x00000000
	.align		4
        /*0014*/ 	.word	0xfffffffd
	.align		4
        /*0018*/ 	.word	0x00000000
	.align		4
        /*001c*/ 	.word	0xfffffffc


//--------------------- .nv.constant4             --------------------------
	.section	.nv.constant4,"a",@progbits
	.align	8
	.align		8
.nv.constant4:
        /*0000*/ 	.dword	_$_str
	.align		8
        /*0008*/ 	.dword	_$_str_$_2


//--------------------- .text.triton_poi_fused__native_batch_norm_legit_no_training_rrelu_with_noise_functional_0 --------------------------
	.section	.text.triton_poi_fused__native_batch_norm_legit_no_training_rrelu_with_noise_functional_0,"ax",@progbits
	.align	128
        .global         triton_poi_fused__native_batch_norm_legit_no_training_rrelu_with_noise_functional_0
        .type           triton_poi_fused__native_batch_norm_legit_no_training_rrelu_with_noise_functional_0,@function
        .size           triton_poi_fused__native_batch_norm_legit_no_training_rrelu_with_noise_functional_0,(.L_x_1 - triton_poi_fused__native_batch_norm_legit_no_training_rrelu_with_noise_functional_0)
        .other          triton_poi_fused__native_batch_norm_legit_no_training_rrelu_with_noise_functional_0,@"STO_CUDA_ENTRY STV_DEFAULT"
triton_poi_fused__native_batch_norm_legit_no_training_rrelu_with_noise_functional_0:
.text.triton_poi_fused__native_batch_norm_legit_no_training_rrelu_with_noise_functional_0:
[----:B------:R-:W0:Y:S01]  /*0000*/  LDC R1, c[0x0][0x28] ;  /* 0x00000a00ff017b82 */ /* 0x000e220000000800 */
[----:B------:R-:W1:Y:S07]  /*0010*/  S2R R0, SR_TID.X ;  /* 0x0000000000007919 */ /* 0x000e6e0000002100 */
[----:B------:R-:W2:Y:S01]  /*0020*/  LDC.64 R6, c[0x0][0x228] ;  /* 0x00008a00ff067b82 */ /* 0x000ea20000000a00 */
[----:B------:R-:W-:Y:S01]  /*0030*/  CS2R R14, SRZ ;  /* 0x00000000000e7805 */ /* 0x000fe2000001ff00 */
[----:B------:R-:W-:Y:S01]  /*0040*/  ULDC.64 UR4, c[0x0][0x208] ;  /* 0x0000820000047ab9 */ /* 0x000fe20000000a00 */
[----:B------:R-:W3:Y:S05]  /*0050*/  S2R R3, SR_CTAID.X ;  /* 0x0000000000037919 */ /* 0x000eea0000002500 */
[----:B------:R-:W4:Y:S08]  /*0060*/  LDC.64 R4, c[0x0][0x220] ;  /* 0x00008800ff047b82 */ /* 0x000f300000000a00 */
[----:B------:R-:W5:Y:S08]  /*0070*/  LDC.64 R8, c[0x0][0x230] ;  /* 0x00008c00ff087b82 */ /* 0x000f700000000a00 */
[----:B------:R-:W5:Y:S01]  /*0080*/  LDC.64 R10, c[0x0][0x238] ;  /* 0x00008e00ff0a7b82 */ /* 0x000f620000000a00 */
[----:B-1----:R-:W-:-:S02]  /*0090*/  LOP3.LUT R0, R0, 0x7f, RZ, 0xc0, !PT ;  /* 0x0000007f00007812 */ /* 0x002fc400078ec0ff */
[----:B---3--:R-:W-:Y:S02]  /*00a0*/  SHF.R.S32.HI R2, RZ, 0x18, R3 ;  /* 0x00000018ff027819 */ /* 0x008fe40000011403 */
[----:B------:R-:W-:Y:S02]  /*00b0*/  LEA R0, R3, R0, 0x7 ;  /* 0x0000000003007211 */ /* 0x000fe400078e38ff */
[----:B------:R-:W-:Y:S02]  /*00c0*/  SGXT R3, R2, 0x1 ;  /* 0x000000010203781a */ /* 0x000fe40000000200 */
[----:B------:R-:W-:Y:S02]  /*00d0*/  ISETP.GE.AND P0, PT, R0, 0x100, PT ;  /* 0x000001000000780c */ /* 0x000fe40003f06270 */
[----:B------:R-:W-:-:S04]  /*00e0*/  LEA.HI R3, R3, R0, RZ, 0x4 ;  /* 0x0000000003037211 */ /* 0x000fc800078f20ff */
[----:B------:R-:W-:-:S04]  /*00f0*/  SHF.R.S32.HI R3, RZ, 0x4, R3 ;  /* 0x00000004ff037819 */ /* 0x000fc80000011403 */
[----:B------:R-:W-:-:S04]  /*0100*/  LEA.HI R2, R3, R3, RZ, 0x2 ;  /* 0x0000000303027211 */ /* 0x000fc800078f10ff */
[----:B------:R-:W-:-:S04]  /*0110*/  LOP3.LUT R2, R2, 0xfffffffc, RZ, 0xc0, !PT ;  /* 0xfffffffc02027812 */ /* 0x000fc800078ec0ff */
[----:B------:R-:W-:Y:S02]  /*0120*/  IADD3 R13, R3, -R2, RZ ;  /* 0x80000002030d7210 */ /* 0x000fe40007ffe0ff */
[----:B------:R-:W1:Y:S03]  /*0130*/  LDC.64 R2, c[0x0][0x218] ;  /* 0x00008600ff027b82 */ /* 0x000e660000000a00 */
[----:B--2---:R-:W-:-:S05]  /*0140*/  IMAD.WIDE R6, R13, 0x4, R6 ;  /* 0x000000040d067825 */ /* 0x004fca00078e0206 */
[----:B------:R5:W2:Y:S01]  /*0150*/  @!P0 LDG.E.EL R14, desc[UR4][R6.64] ;  /* 0x00000004060e8981 */ /* 0x000aa2000c2e1900 */
[----:B------:R-:W-:Y:S01]  /*0160*/  HFMA2.MMA R12, -RZ, RZ, 0, 0 ;  /* 0x00000000ff0c7435 */ /* 0x000fe200000001ff */
[----:B----4-:R-:W-:-:S05]  /*0170*/  IMAD.WIDE R4, R13, 0x4, R4 ;  /* 0x000000040d047825 */ /* 0x010fca00078e0204 */
[----:B------:R-:W3:Y:S01]  /*0180*/  @!P0 LDG.E.EL R15, desc[UR4][R4.64] ;  /* 0x00000004040f8981 */ /* 0x000ee2000c2e1900 */
[----:B-----5:R-:W-:-:S04]  /*0190*/  IMAD.WIDE R6, R13, 0x4, R8 ;  /* 0x000000040d067825 */ /* 0x020fc800078e0208 */
[----:B-1----:R-:W-:-:S04]  /*01a0*/  IMAD.WIDE R2, R0, 0x4, R2 ;  /* 0x0000000400027825 */ /* 0x002fc800078e0202 */
[----:B0-----:R-:W-:Y:S01]  /*01b0*/  IMAD.WIDE R8, R13, 0x4, R10 ;  /* 0x000000040d087825 */ /* 0x001fe200078e020a */
[----:B------:R0:W3:Y:S01]  /*01c0*/  @!P0 LDG.E R12, desc[UR4][R2.64] ;  /* 0x00000004020c8981 */ /* 0x0000e2000c1e1900 */
[----:B------:R-:W-:-:S06]  /*01d0*/  CS2R R10, SRZ ;  /* 0x00000000000a7805 */ /* 0x000fcc000001ff00 */
[----:B------:R-:W4:Y:S04]  /*01e0*/  @!P0 LDG.E.EL R10, desc[UR4][R6.64] ;  /* 0x00000004060a8981 */ /* 0x000f28000c2e1900 */
[----:B------:R-:W4:Y:S01]  /*01f0*/  @!P0 LDG.E.EL R11, desc[UR4][R8.64] ;  /* 0x00000004080b8981 */ /* 0x000f22000c2e1900 */
[----:B0-----:R-:W-:Y:S01]  /*0200*/  MOV R2, 0x3e800000 ;  /* 0x3e80000000027802 */ /* 0x001fe20000000f00 */
[----:B--2---:R-:W-:-:S04]  /*0210*/  FADD R14, R14, 9.9999997473787516356e-06 ;  /* 0x3727c5ac0e0e7421 */ /* 0x004fc80000000000 */
[----:B------:R-:W0:Y:S02]  /*0220*/  MUFU.SQRT R13, R14 ;  /* 0x0000000e000d7308 */ /* 0x000e240000002000 */
[C---:B0-----:R-:W-:Y:S02]  /*0230*/  FSETP.GT.AND P1, PT, R13.reuse, 8.50705917302346158658e+37, PT ;  /* 0x7e8000000d00780b */ /* 0x041fe40003f24000 */
[----:B------:R-:W-:-:S11]  /*0240*/  FSETP.GEU.AND P2, PT, R13, 1.175494350822287508e-38, PT ;  /* 0x008000000d00780b */ /* 0x000fd60003f4e000 */
[----:B------:R-:W-:-:S04]  /*0250*/  @P1 FMUL R13, R13, 0.25 ;  /* 0x3e8000000d0d1820 */ /* 0x000fc80000400000 */
[----:B------:R-:W-:-:S06]  /*0260*/  @!P2 FMUL R13, R13, 16777216 ;  /* 0x4b8000000d0da820 */ /* 0x000fcc0000400000 */
[----:B------:R-:W0:Y:S01]  /*0270*/  MUFU.RCP R13, R13 ;  /* 0x0000000d000d7308 */ /* 0x000e220000001000 */
[----:B------:R-:W-:Y:S01]  /*0280*/  FSEL R2, R2, 1, P1 ;  /* 0x3f80000002027808 */ /* 0x000fe20000800000 */
[----:B---3--:R-:W-:-:S04]  /*0290*/  FADD R12, -R15, R12 ;  /* 0x0000000c0f0c7221 */ /* 0x008fc80000000100 */
[----:B------:R-:W-:-:S04]  /*02a0*/  @!P2 FMUL R2, R2, 16777216 ;  /* 0x4b8000000202a820 */ /* 0x000fc80000400000 */
[----:B0-----:R-:W-:Y:S02]  /*02b0*/  FMUL R5, R13, R2 ;  /* 0x000000020d057220 */ /* 0x001fe40000400000 */
[----:B------:R-:W0:Y:S02]  /*02c0*/  LDC.64 R2, c[0x0][0x210] ;  /* 0x00008400ff027b82 */ /* 0x000e240000000a00 */
[----:B------:R-:W-:-:S04]  /*02d0*/  FMUL R12, R12, R5 ;  /* 0x000000050c0c7220 */ /* 0x000fc80000400000 */
[----:B----4-:R-:W-:-:S05]  /*02e0*/  FFMA R11, R12, R10, R11 ;  /* 0x0000000a0c0b7223 */ /* 0x010fca000000000b */
[----:B------:R-:W-:Y:S01]  /*02f0*/  FSETP.GT.AND P1, PT, R11, RZ, PT ;  /* 0x000000ff0b00720b */ /* 0x000fe20003f24000 */
[----:B0-----:R-:W-:-:S12]  /*0300*/  IMAD.WIDE R2, R0, 0x4, R2 ;  /* 0x0000000400027825 */ /* 0x001fd800078e0202 */
[----:B------:R-:W-:Y:S01]  /*0310*/  @!P1 FMUL R11, R11, 0.22916667163372039795 ;  /* 0x3e6aaaab0b0b9820 */ /* 0x000fe20000400000 */
[----:B------:R-:W-:Y:S06]  /*0320*/  @P0 EXIT ;  /* 0x000000000000094d */ /* 0x000fec0003800000 */
[----:B------:R-:W-:Y:S01]  /*0330*/  STG.E desc[UR4][R2.64], R11 ;  /* 0x0000000b02007986 */ /* 0x000fe2000c101904 */
[----:B------:R-:W-:Y:S05]  /*0340*/  EXIT ;  /* 0x000000000000794d */ /* 0x000fea0003800000 */
.L_x_0:
[----:B------:R-:W-:-:S00]  /*0350*/  BRA `(.L_x_0) ;  /* 0xfffffffc00fc7947 */ /* 0x000fc0000383ffff */
[----:B------:R-:W-:-:S00]  /*0360*/  NOP ;  /* 0x0000000000007918 */ /* 0x000fc00000000000 */
        /* <DEDUP_REMOVED lines=9> */
.L_x_1:


//--------------------- .nv.global.init           --------------------------
	.section	.nv.global.init,"aw",@progbits
.nv.global.init:
	.type		_$_str,@object
	.size		_$_str,(_$_str_$_2 - _$_str)
_$_str:
        /*0000*/ 	.byte	0x5f, 0x5f, 0x43, 0x55, 0x44, 0x41, 0x5f, 0x46, 0x54, 0x5a, 0x00
	.type		_$_str_$_2,@object
	.size		_$_str_$_2,(.L_1 - _$_str_$_2)
_$_str_$_2:
        /*000b*/ 	.byte	0x5f, 0x5f, 0x43, 0x55, 0x44, 0x41, 0x5f, 0x50, 0x52, 0x45, 0x43, 0x5f, 0x53, 0x51, 0x52, 0x54
        /*001b*/ 	.byte	0x00
.L_1:


//--------------------- .nv.constant0.triton_poi_fused__native_batch_norm_legit_no_training_rrelu_with_noise_functional_0 --------------------------
	.section	.nv.constant0.triton_poi_fused__native_batch_norm_legit_no_training_rrelu_with_noise_functional_0,"a",@progbits
	.sectionflags	@""
	.align	4
.nv.constant0.triton_poi_fused__native_batch_norm_legit_no_training_rrelu_with_noise_functional_0:
	.zero		580
